//
// Generated by NVIDIA NVVM Compiler
//
// Compiler Build ID: CL-36424714
// Cuda compilation tools, release 13.0, V13.0.88
// Based on NVVM 20.0.0
//

.version 9.0
.target sm_100
.address_size 64

	// .globl	_Z22kernel_matrix_additionPiS_S_i
// _ZZ11MatrixMulShPiS_S_iE3Mds has been demoted
// _ZZ11MatrixMulShPiS_S_iE3Nds has been demoted

.visible .entry _Z22kernel_matrix_additionPiS_S_i(
	.param .u64 .ptr .align 1 _Z22kernel_matrix_additionPiS_S_i_param_0,
	.param .u64 .ptr .align 1 _Z22kernel_matrix_additionPiS_S_i_param_1,
	.param .u64 .ptr .align 1 _Z22kernel_matrix_additionPiS_S_i_param_2,
	.param .u32 _Z22kernel_matrix_additionPiS_S_i_param_3
)
{
	.reg .pred 	%p<2>;
	.reg .b32 	%r<16>;
	.reg .b64 	%rd<11>;

	ld.param.u64 	%rd1, [_Z22kernel_matrix_additionPiS_S_i_param_0];
	ld.param.u64 	%rd2, [_Z22kernel_matrix_additionPiS_S_i_param_1];
	ld.param.u64 	%rd3, [_Z22kernel_matrix_additionPiS_S_i_param_2];
	ld.param.u32 	%r3, [_Z22kernel_matrix_additionPiS_S_i_param_3];
	mov.u32 	%r4, %ntid.x;
	mov.u32 	%r5, %ctaid.x;
	mov.u32 	%r6, %tid.x;
	mad.lo.s32 	%r1, %r4, %r5, %r6;
	mov.u32 	%r7, %ntid.y;
	mov.u32 	%r8, %ctaid.y;
	mov.u32 	%r9, %tid.y;
	mad.lo.s32 	%r10, %r7, %r8, %r9;
	max.u32 	%r11, %r1, %r10;
	setp.gt.u32 	%p1, %r11, 3;
	@%p1 bra 	$L__BB0_2;
	cvta.to.global.u64 	%rd4, %rd1;
	cvta.to.global.u64 	%rd5, %rd2;
	cvta.to.global.u64 	%rd6, %rd3;
	mad.lo.s32 	%r12, %r3, %r10, %r1;
	mul.wide.u32 	%rd7, %r12, 4;
	add.s64 	%rd8, %rd4, %rd7;
	ld.global.u32 	%r13, [%rd8];
	add.s64 	%rd9, %rd5, %rd7;
	ld.global.u32 	%r14, [%rd9];
	add.s32 	%r15, %r14, %r13;
	add.s64 	%rd10, %rd6, %rd7;
	st.global.u32 	[%rd10], %r15;
$L__BB0_2:
	ret;

}
	// .globl	_Z11MatrixMulShPiS_S_i
.visible .entry _Z11MatrixMulShPiS_S_i(
	.param .u64 .ptr .align 1 _Z11MatrixMulShPiS_S_i_param_0,
	.param .u64 .ptr .align 1 _Z11MatrixMulShPiS_S_i_param_1,
	.param .u64 .ptr .align 1 _Z11MatrixMulShPiS_S_i_param_2,
	.param .u32 _Z11MatrixMulShPiS_S_i_param_3
)
{
	.reg .pred 	%p<9>;
	.reg .b32 	%r<145>;
	.reg .b64 	%rd<37>;
	// demoted variable
	.shared .align 4 .b8 _ZZ11MatrixMulShPiS_S_iE3Mds[16];
	// demoted variable
	.shared .align 4 .b8 _ZZ11MatrixMulShPiS_S_iE3Nds[16];
	ld.param.u64 	%rd5, [_Z11MatrixMulShPiS_S_i_param_0];
	ld.param.u64 	%rd6, [_Z11MatrixMulShPiS_S_i_param_1];
	ld.param.u64 	%rd4, [_Z11MatrixMulShPiS_S_i_param_2];
	ld.param.u32 	%r35, [_Z11MatrixMulShPiS_S_i_param_3];
	cvta.to.global.u64 	%rd1, %rd6;
	cvta.to.global.u64 	%rd2, %rd5;
	mov.u32 	%r36, %ntid.x;
	mov.u32 	%r37, %ctaid.x;
	mul.lo.s32 	%r1, %r36, %r37;
	mov.u32 	%r2, %tid.x;
	add.s32 	%r3, %r1, %r2;
	mov.u32 	%r38, %ntid.y;
	mov.u32 	%r39, %ctaid.y;
	mov.u32 	%r4, %tid.y;
	mad.lo.s32 	%r40, %r38, %r39, %r4;
	max.u32 	%r41, %r3, %r40;
	setp.gt.u32 	%p1, %r41, 3;
	@%p1 bra 	$L__BB1_10;
	shr.u32 	%r42, %r35, 31;
	add.s32 	%r43, %r35, %r42;
	shr.s32 	%r6, %r43, 1;
	setp.lt.s32 	%p2, %r35, 2;
	@%p2 bra 	$L__BB1_10;
	mad.lo.s32 	%r7, %r35, %r40, %r2;
	shl.b32 	%r45, %r4, 3;
	mov.u32 	%r46, _ZZ11MatrixMulShPiS_S_iE3Mds;
	add.s32 	%r47, %r46, %r45;
	shl.b32 	%r48, %r2, 2;
	add.s32 	%r8, %r47, %r48;
	mov.u32 	%r49, _ZZ11MatrixMulShPiS_S_iE3Nds;
	add.s32 	%r50, %r49, %r45;
	add.s32 	%r9, %r50, %r48;
	shl.b32 	%r51, %r2, 3;
	add.s32 	%r10, %r46, %r51;
	shl.b32 	%r52, %r4, 2;
	sub.s32 	%r11, %r50, %r52;
	add.s32 	%r53, %r7, %r1;
	cvta.to.global.u64 	%rd7, %rd4;
	mul.wide.u32 	%rd8, %r53, 4;
	add.s64 	%rd3, %rd7, %rd8;
	add.s32 	%r54, %r6, -1;
	and.b32  	%r12, %r6, 3;
	setp.lt.u32 	%p3, %r54, 3;
	mov.b32 	%r144, 0;
	@%p3 bra 	$L__BB1_5;
	and.b32  	%r144, %r6, 1073741820;
	neg.s32 	%r142, %r144;
	add.s32 	%r55, %r4, 6;
	mad.lo.s32 	%r140, %r35, %r55, %r3;
	shl.b32 	%r16, %r35, 3;
	add.s32 	%r56, %r4, 4;
	mad.lo.s32 	%r139, %r35, %r56, %r3;
	add.s32 	%r57, %r4, 2;
	mad.lo.s32 	%r138, %r35, %r57, %r3;
	mad.lo.s32 	%r137, %r4, %r35, %r3;
	mov.u32 	%r141, %r7;
$L__BB1_4:
	.pragma "nounroll";
	mul.wide.u32 	%rd9, %r141, 4;
	add.s64 	%rd10, %rd2, %rd9;
	ld.global.u32 	%r58, [%rd10];
	st.shared.u32 	[%r8], %r58;
	mul.wide.u32 	%rd11, %r137, 4;
	add.s64 	%rd12, %rd1, %rd11;
	ld.global.u32 	%r59, [%rd12];
	st.shared.u32 	[%r9], %r59;
	bar.sync 	0;
	ld.global.u32 	%r60, [%rd3];
	ld.shared.u32 	%r61, [%r10];
	ld.shared.u32 	%r62, [%r11];
	mad.lo.s32 	%r63, %r62, %r61, %r60;
	ld.shared.u32 	%r64, [%r10+4];
	ld.shared.u32 	%r65, [%r11+8];
	mad.lo.s32 	%r66, %r65, %r64, %r63;
	st.global.u32 	[%rd3], %r66;
	bar.sync 	0;
	add.s32 	%r67, %r141, 2;
	mul.wide.u32 	%rd13, %r67, 4;
	add.s64 	%rd14, %rd2, %rd13;
	ld.global.u32 	%r68, [%rd14];
	st.shared.u32 	[%r8], %r68;
	mul.wide.u32 	%rd15, %r138, 4;
	add.s64 	%rd16, %rd1, %rd15;
	ld.global.u32 	%r69, [%rd16];
	st.shared.u32 	[%r9], %r69;
	bar.sync 	0;
	ld.global.u32 	%r70, [%rd3];
	ld.shared.u32 	%r71, [%r10];
	ld.shared.u32 	%r72, [%r11];
	mad.lo.s32 	%r73, %r72, %r71, %r70;
	ld.shared.u32 	%r74, [%r10+4];
	ld.shared.u32 	%r75, [%r11+8];
	mad.lo.s32 	%r76, %r75, %r74, %r73;
	st.global.u32 	[%rd3], %r76;
	bar.sync 	0;
	add.s32 	%r77, %r141, 4;
	mul.wide.u32 	%rd17, %r77, 4;
	add.s64 	%rd18, %rd2, %rd17;
	ld.global.u32 	%r78, [%rd18];
	st.shared.u32 	[%r8], %r78;
	mul.wide.u32 	%rd19, %r139, 4;
	add.s64 	%rd20, %rd1, %rd19;
	ld.global.u32 	%r79, [%rd20];
	st.shared.u32 	[%r9], %r79;
	bar.sync 	0;
	ld.global.u32 	%r80, [%rd3];
	ld.shared.u32 	%r81, [%r10];
	ld.shared.u32 	%r82, [%r11];
	mad.lo.s32 	%r83, %r82, %r81, %r80;
	ld.shared.u32 	%r84, [%r10+4];
	ld.shared.u32 	%r85, [%r11+8];
	mad.lo.s32 	%r86, %r85, %r84, %r83;
	st.global.u32 	[%rd3], %r86;
	bar.sync 	0;
	add.s32 	%r87, %r141, 6;
	mul.wide.u32 	%rd21, %r87, 4;
	add.s64 	%rd22, %rd2, %rd21;
	ld.global.u32 	%r88, [%rd22];
	st.shared.u32 	[%r8], %r88;
	mul.wide.u32 	%rd23, %r140, 4;
	add.s64 	%rd24, %rd1, %rd23;
	ld.global.u32 	%r89, [%rd24];
	st.shared.u32 	[%r9], %r89;
	bar.sync 	0;
	ld.global.u32 	%r90, [%rd3];
	ld.shared.u32 	%r91, [%r10];
	ld.shared.u32 	%r92, [%r11];
	mad.lo.s32 	%r93, %r92, %r91, %r90;
	ld.shared.u32 	%r94, [%r10+4];
	ld.shared.u32 	%r95, [%r11+8];
	mad.lo.s32 	%r96, %r95, %r94, %r93;
	st.global.u32 	[%rd3], %r96;
	bar.sync 	0;
	add.s32 	%r142, %r142, 4;
	add.s32 	%r141, %r141, 8;
	add.s32 	%r140, %r140, %r16;
	add.s32 	%r139, %r139, %r16;
	add.s32 	%r138, %r138, %r16;
	add.s32 	%r137, %r137, %r16;
	setp.ne.s32 	%p4, %r142, 0;
	@%p4 bra 	$L__BB1_4;
$L__BB1_5:
	setp.eq.s32 	%p5, %r12, 0;
	@%p5 bra 	$L__BB1_10;
	setp.eq.s32 	%p6, %r12, 1;
	@%p6 bra 	$L__BB1_8;
	shl.b32 	%r97, %r144, 1;
	add.s32 	%r98, %r7, %r97;
	mul.wide.u32 	%rd25, %r98, 4;
	add.s64 	%rd26, %rd2, %rd25;
	ld.global.u32 	%r99, [%rd26];
	st.shared.u32 	[%r8], %r99;
	add.s32 	%r100, %r97, %r4;
	mad.lo.s32 	%r101, %r100, %r35, %r3;
	mul.wide.u32 	%rd27, %r101, 4;
	add.s64 	%rd28, %rd1, %rd27;
	ld.global.u32 	%r102, [%rd28];
	st.shared.u32 	[%r9], %r102;
	bar.sync 	0;
	ld.global.u32 	%r103, [%rd3];
	ld.shared.u32 	%r104, [%r10];
	ld.shared.u32 	%r105, [%r11];
	mad.lo.s32 	%r106, %r105, %r104, %r103;
	ld.shared.u32 	%r107, [%r10+4];
	ld.shared.u32 	%r108, [%r11+8];
	mad.lo.s32 	%r109, %r108, %r107, %r106;
	st.global.u32 	[%rd3], %r109;
	bar.sync 	0;
	add.s32 	%r110, %r98, 2;
	mul.wide.u32 	%rd29, %r110, 4;
	add.s64 	%rd30, %rd2, %rd29;
	ld.global.u32 	%r111, [%rd30];
	st.shared.u32 	[%r8], %r111;
	add.s32 	%r112, %r100, 2;
	mad.lo.s32 	%r113, %r112, %r35, %r3;
	mul.wide.u32 	%rd31, %r113, 4;
	add.s64 	%rd32, %rd1, %rd31;
	ld.global.u32 	%r114, [%rd32];
	st.shared.u32 	[%r9], %r114;
	bar.sync 	0;
	ld.global.u32 	%r115, [%rd3];
	ld.shared.u32 	%r116, [%r10];
	ld.shared.u32 	%r117, [%r11];
	mad.lo.s32 	%r118, %r117, %r116, %r115;
	ld.shared.u32 	%r119, [%r10+4];
	ld.shared.u32 	%r120, [%r11+8];
	mad.lo.s32 	%r121, %r120, %r119, %r118;
	st.global.u32 	[%rd3], %r121;
	bar.sync 	0;
	sub.s32 	%r122, %r97, %r144;
	add.s32 	%r144, %r122, 2;
$L__BB1_8:
	and.b32  	%r123, %r6, 1;
	setp.eq.b32 	%p7, %r123, 1;
	not.pred 	%p8, %p7;
	@%p8 bra 	$L__BB1_10;
	shl.b32 	%r124, %r144, 1;
	add.s32 	%r125, %r7, %r124;
	mul.wide.u32 	%rd33, %r125, 4;
	add.s64 	%rd34, %rd2, %rd33;
	ld.global.u32 	%r126, [%rd34];
	st.shared.u32 	[%r8], %r126;
	add.s32 	%r127, %r124, %r4;
	mad.lo.s32 	%r128, %r127, %r35, %r3;
	mul.wide.u32 	%rd35, %r128, 4;
	add.s64 	%rd36, %rd1, %rd35;
	ld.global.u32 	%r129, [%rd36];
	st.shared.u32 	[%r9], %r129;
	bar.sync 	0;
	ld.global.u32 	%r130, [%rd3];
	ld.shared.u32 	%r131, [%r10];
	ld.shared.u32 	%r132, [%r11];
	mad.lo.s32 	%r133, %r132, %r131, %r130;
	ld.shared.u32 	%r134, [%r10+4];
	ld.shared.u32 	%r135, [%r11+8];
	mad.lo.s32 	%r136, %r135, %r134, %r133;
	st.global.u32 	[%rd3], %r136;
	bar.sync 	0;
$L__BB1_10:
	ret;

}


// ===== COMPILED SASS (sm_100) =====

	.target	sm_100

	.elftype	@"ET_EXEC"


//--------------------- .note.nv.tkinfo           --------------------------
	.section	.note.nv.tkinfo,"",@"SHT_NOTE"
	.sectionflags	@"SHF_NOTE_NV_TKINFO"
	.tkinfo
        /*0018*/ 	.word	0x00000002
        /*0030*/ 	.string	""
        /*0030*/ 	.string	"ptxas"
        /*0030*/ 	.string	"Cuda compilation tools, release 13.0, V13.0.88"
        /*0030*/ 	.string	"Build cuda_13.0.r13.0/compiler.36424714_0"
        /*0030*/ 	.string	"-arch sm_100 -m 64 "



//--------------------- .note.nv.cuinfo           --------------------------
	.section	.note.nv.cuinfo,"",@"SHT_NOTE"
	.sectionflags	@"SHF_NOTE_NV_CUINFO"
        /*0018*/ 	.short	0x0002
        /*001a*/ 	.short	0x0064
        /*001c*/ 	.short	0x0082
	.zero		2


//--------------------- .nv.info                  --------------------------
	.section	.nv.info,"",@"SHT_CUDA_INFO"
	.align	4


	//----- nvinfo : EIATTR_REGCOUNT
	.align		4
        /*0000*/ 	.byte	0x04, 0x2f
        /*0002*/ 	.short	(.L_1 - .L_0)
	.align		4
.L_0:
        /*0004*/ 	.word	index@(_Z22kernel_matrix_additionPiS_S_i)
        /*0008*/ 	.word	0x0000000c


	//----- nvinfo : EIATTR_FRAME_SIZE
	.align		4
.L_1:
        /*000c*/ 	.byte	0x04, 0x11
        /*000e*/ 	.short	(.L_3 - .L_2)
	.align		4
.L_2:
        /*0010*/ 	.word	index@(_Z22kernel_matrix_additionPiS_S_i)
        /*0014*/ 	.word	0x00000000


	//----- nvinfo : EIATTR_REGCOUNT
	.align		4
.L_3:
        /*0018*/ 	.byte	0x04, 0x2f
        /*001a*/ 	.short	(.L_5 - .L_4)
	.align		4
.L_4:
        /*001c*/ 	.word	index@(_Z11MatrixMulShPiS_S_i)
        /*0020*/ 	.word	0x00000020


	//----- nvinfo : EIATTR_FRAME_SIZE
	.align		4
.L_5:
        /*0024*/ 	.byte	0x04, 0x11
        /*0026*/ 	.short	(.L_7 - .L_6)
	.align		4
.L_6:
        /*0028*/ 	.word	index@(_Z11MatrixMulShPiS_S_i)
        /*002c*/ 	.word	0x00000000


	//----- nvinfo : EIATTR_MIN_STACK_SIZE
	.align		4
.L_7:
        /*0030*/ 	.byte	0x04, 0x12
        /*0032*/ 	.short	(.L_9 - .L_8)
	.align		4
.L_8:
        /*0034*/ 	.word	index@(_Z11MatrixMulShPiS_S_i)
        /*0038*/ 	.word	0x00000000


	//----- nvinfo : EIATTR_MIN_STACK_SIZE
	.align		4
.L_9:
        /*003c*/ 	.byte	0x04, 0x12
        /*003e*/ 	.short	(.L_11 - .L_10)
	.align		4
.L_10:
        /*0040*/ 	.word	index@(_Z22kernel_matrix_additionPiS_S_i)
        /*0044*/ 	.word	0x00000000
.L_11:


//--------------------- .nv.compat                --------------------------
	.section	.nv.compat,"",@"SHT_CUDA_COMPAT_INFO"
	.align	4
        /*0000*/ 	.byte	0x02, 0x09, 0x00, 0x00, 0x02, 0x02, 0x01, 0x00, 0x02, 0x05, 0x05, 0x00, 0x03, 0x07, 0x01, 0x01
        /*0010*/ 	.byte	0x02, 0x03, 0x00, 0x00, 0x02, 0x06, 0x01, 0x00, 0x04, 0x0b, 0x08, 0x00, 0x09, 0x00, 0x00, 0x00
        /*0020*/ 	.byte	0x00, 0x00, 0x00, 0x00


//--------------------- .nv.info._Z11MatrixMulShPiS_S_i --------------------------
	.section	.nv.info._Z11MatrixMulShPiS_S_i,"",@"SHT_CUDA_INFO"
	.sectionflags	@""
	.align	4


	//----- nvinfo : EIATTR_CUDA_API_VERSION
	.align		4
        /*0000*/ 	.byte	0x04, 0x37
        /*0002*/ 	.short	(.L_13 - .L_12)
.L_12:
        /*0004*/ 	.word	0x00000082


	//----- nvinfo : EIATTR_KPARAM_INFO
	.align		4
.L_13:
        /*0008*/ 	.byte	0x04, 0x17
        /*000a*/ 	.short	(.L_15 - .L_14)
.L_14:
        /*000c*/ 	.word	0x00000000
        /*0010*/ 	.short	0x0003
        /*0012*/ 	.short	0x0018
        /*0014*/ 	.byte	0x00, 0xf0, 0x11, 0x00


	//----- nvinfo : EIATTR_KPARAM_INFO
	.align		4
.L_15:
        /*0018*/ 	.byte	0x04, 0x17
        /*001a*/ 	.short	(.L_17 - .L_16)
.L_16:
        /*001c*/ 	.word	0x00000000
        /*0020*/ 	.short	0x0002
        /*0022*/ 	.short	0x0010
        /*0024*/ 	.byte	0x00, 0xf5, 0x21, 0x00


	//----- nvinfo : EIATTR_KPARAM_INFO
	.align		4
.L_17:
        /*0028*/ 	.byte	0x04, 0x17
        /*002a*/ 	.short	(.L_19 - .L_18)
.L_18:
        /*002c*/ 	.word	0x00000000
        /*0030*/ 	.short	0x0001
        /*0032*/ 	.short	0x0008
        /*0034*/ 	.byte	0x00, 0xf5, 0x21, 0x00


	//----- nvinfo : EIATTR_KPARAM_INFO
	.align		4
.L_19:
        /*0038*/ 	.byte	0x04, 0x17
        /*003a*/ 	.short	(.L_21 - .L_20)
.L_20:
        /*003c*/ 	.word	0x00000000
        /*0040*/ 	.short	0x0000
        /*0042*/ 	.short	0x0000
        /*0044*/ 	.byte	0x00, 0xf5, 0x21, 0x00


	//----- nvinfo : EIATTR_SPARSE_MMA_MASK
	.align		4
.L_21:
        /*0048*/ 	.byte	0x03, 0x50
        /*004a*/ 	.short	0x0000


	//----- nvinfo : EIATTR_MAXREG_COUNT
	.align		4
        /*004c*/ 	.byte	0x03, 0x1b
        /*004e*/ 	.short	0x00ff


	//----- nvinfo : EIATTR_NUM_BARRIERS
	.align		4
        /*0050*/ 	.byte	0x02, 0x4c
        /*0052*/ 	.byte	0x01
	.zero		1


	//----- nvinfo : EIATTR_MERCURY_ISA_VERSION
	.align		4
        /*0054*/ 	.byte	0x03, 0x5f
        /*0056*/ 	.short	0x0101


	//----- nvinfo : EIATTR_VRC_CTA_INIT_COUNT
	.align		4
        /*0058*/ 	.byte	0x02, 0x4a
	.zero		1
	.zero		1


	//----- nvinfo : EIATTR_EXIT_INSTR_OFFSETS
	.align		4
        /*005c*/ 	.byte	0x04, 0x1c
        /*005e*/ 	.short	(.L_23 - .L_22)


	//   ....[0]....
.L_22:
        /*0060*/ 	.word	0x000000c0


	//   ....[1]....
        /*0064*/ 	.word	0x000000f0


	//   ....[2]....
        /*0068*/ 	.word	0x000007b0


	//   ....[3]....
        /*006c*/ 	.word	0x00000a80


	//   ....[4]....
        /*0070*/ 	.word	0x00000bd0


	//----- nvinfo : EIATTR_CBANK_PARAM_SIZE
	.align		4
.L_23:
        /*0074*/ 	.byte	0x03, 0x19
        /*0076*/ 	.short	0x001c


	//----- nvinfo : EIATTR_PARAM_CBANK
	.align		4
        /*0078*/ 	.byte	0x04, 0x0a
        /*007a*/ 	.short	(.L_25 - .L_24)
	.align		4
.L_24:
        /*007c*/ 	.word	index@(.nv.constant0._Z11MatrixMulShPiS_S_i)
        /*0080*/ 	.short	0x0380
        /*0082*/ 	.short	0x001c


	//----- nvinfo : EIATTR_SW_WAR
	.align		4
.L_25:
        /*0084*/ 	.byte	0x04, 0x36
        /*0086*/ 	.short	(.L_27 - .L_26)
.L_26:
        /*0088*/ 	.word	0x00000008
.L_27:


//--------------------- .nv.info._Z22kernel_matrix_additionPiS_S_i --------------------------
	.section	.nv.info._Z22kernel_matrix_additionPiS_S_i,"",@"SHT_CUDA_INFO"
	.sectionflags	@""
	.align	4


	//----- nvinfo : EIATTR_CUDA_API_VERSION
	.align		4
        /*0000*/ 	.byte	0x04, 0x37
        /*0002*/ 	.short	(.L_29 - .L_28)
.L_28:
        /*0004*/ 	.word	0x00000082


	//----- nvinfo : EIATTR_KPARAM_INFO
	.align		4
.L_29:
        /*0008*/ 	.byte	0x04, 0x17
        /*000a*/ 	.short	(.L_31 - .L_30)
.L_30:
        /*000c*/ 	.word	0x00000000
        /*0010*/ 	.short	0x0003
        /*0012*/ 	.short	0x0018
        /*0014*/ 	.byte	0x00, 0xf0, 0x11, 0x00


	//----- nvinfo : EIATTR_KPARAM_INFO
	.align		4
.L_31:
        /*0018*/ 	.byte	0x04, 0x17
        /*001a*/ 	.short	(.L_33 - .L_32)
.L_32:
        /*001c*/ 	.word	0x00000000
        /*0020*/ 	.short	0x0002
        /*0022*/ 	.short	0x0010
        /*0024*/ 	.byte	0x00, 0xf5, 0x21, 0x00


	//----- nvinfo : EIATTR_KPARAM_INFO
	.align		4
.L_33:
        /*0028*/ 	.byte	0x04, 0x17
        /*002a*/ 	.short	(.L_35 - .L_34)
.L_34:
        /*002c*/ 	.word	0x00000000
        /*0030*/ 	.short	0x0001
        /*0032*/ 	.short	0x0008
        /*0034*/ 	.byte	0x00, 0xf5, 0x21, 0x00


	//----- nvinfo : EIATTR_KPARAM_INFO
	.align		4
.L_35:
        /*0038*/ 	.byte	0x04, 0x17
        /*003a*/ 	.short	(.L_37 - .L_36)
.L_36:
        /*003c*/ 	.word	0x00000000
        /*0040*/ 	.short	0x0000
        /*0042*/ 	.short	0x0000
        /*0044*/ 	.byte	0x00, 0xf5, 0x21, 0x00


	//----- nvinfo : EIATTR_SPARSE_MMA_MASK
	.align		4
.L_37:
        /*0048*/ 	.byte	0x03, 0x50
        /*004a*/ 	.short	0x0000


	//----- nvinfo : EIATTR_MAXREG_COUNT
	.align		4
        /*004c*/ 	.byte	0x03, 0x1b
        /*004e*/ 	.short	0x00ff


	//----- nvinfo : EIATTR_MERCURY_ISA_VERSION
	.align		4
        /*0050*/ 	.byte	0x03, 0x5f
        /*0052*/ 	.short	0x0101


	//----- nvinfo : EIATTR_VRC_CTA_INIT_COUNT
	.align		4
        /*0054*/ 	.byte	0x02, 0x4a
	.zero		1
	.zero		1


	//----- nvinfo : EIATTR_EXIT_INSTR_OFFSETS
	.align		4
        /*0058*/ 	.byte	0x04, 0x1c
        /*005a*/ 	.short	(.L_39 - .L_38)


	//   ....[0]....
.L_38:
        /*005c*/ 	.word	0x000000b0


	//   ....[1]....
        /*0060*/ 	.word	0x00000190


	//----- nvinfo : EIATTR_CBANK_PARAM_SIZE
	.align		4
.L_39:
        /*0064*/ 	.byte	0x03, 0x19
        /*0066*/ 	.short	0x001c


	//----- nvinfo : EIATTR_PARAM_CBANK
	.align		4
        /*0068*/ 	.byte	0x04, 0x0a
        /*006a*/ 	.short	(.L_41 - .L_40)
	.align		4
.L_40:
        /*006c*/ 	.word	index@(.nv.constant0._Z22kernel_matrix_additionPiS_S_i)
        /*0070*/ 	.short	0x0380
        /*0072*/ 	.short	0x001c


	//----- nvinfo : EIATTR_SW_WAR
	.align		4
.L_41:
        /*0074*/ 	.byte	0x04, 0x36
        /*0076*/ 	.short	(.L_43 - .L_42)
.L_42:
        /*0078*/ 	.word	0x00000008
.L_43:


//--------------------- .nv.callgraph             --------------------------
	.section	.nv.callgraph,"",@"SHT_CUDA_CALLGRAPH"
	.align	4
	.sectionentsize	8
	.align		4
        /*0000*/ 	.word	0x00000000
	.align		4
        /*0004*/ 	.word	0xffffffff
	.align		4
        /*0008*/ 	.word	0x00000000
	.align		4
        /*000c*/ 	.word	0xfffffffe
	.align		4
        /*0010*/ 	.word	0x00000000
	.align		4
        /*0014*/ 	.word	0xfffffffd
	.align		4
        /*0018*/ 	.word	0x00000000
	.align		4
        /*001c*/ 	.word	0xfffffffc


//--------------------- .text._Z11MatrixMulShPiS_S_i --------------------------
	.section	.text._Z11MatrixMulShPiS_S_i,"ax",@progbits
	.align	128
        .global         _Z11MatrixMulShPiS_S_i
        .type           _Z11MatrixMulShPiS_S_i,@function
        .size           _Z11MatrixMulShPiS_S_i,(.L_x_5 - _Z11MatrixMulShPiS_S_i)
        .other          _Z11MatrixMulShPiS_S_i,@"STO_CUDA_ENTRY STV_DEFAULT"
_Z11MatrixMulShPiS_S_i:
.text._Z11MatrixMulShPiS_S_i:
[----:B------:R-:W-:Y:S01]  /*0000*/  LDC R1, c[0x0][0x37c] ;  /* 0x0000df00ff017b82 */ /* 0x000fe20000000800 */
[----:B------:R-:W0:Y:S07]  /*0010*/  S2R R5, SR_CTAID.Y ;  /* 0x0000000000057919 */ /* 0x000e2e0000002600 */
[----:B------:R-:W1:Y:S01]  /*0020*/  S2UR UR5, SR_CTAID.X ;  /* 0x00000000000579c3 */ /* 0x000e620000002500 */
[----:B------:R-:W1:Y:S01]  /*0030*/  LDCU UR4, c[0x0][0x360] ;  /* 0x00006c00ff0477ac */ /* 0x000e620008000800 */
[----:B------:R-:W0:Y:S01]  /*0040*/  S2R R0, SR_TID.Y ;  /* 0x0000000000007919 */ /* 0x000e220000002200 */
[----:B------:R-:W0:Y:S01]  /*0050*/  LDCU UR6, c[0x0][0x364] ;  /* 0x00006c80ff0677ac */ /* 0x000e220008000800 */
[----:B------:R-:W2:Y:S01]  /*0060*/  S2R R10, SR_TID.X ;  /* 0x00000000000a7919 */ /* 0x000ea20000002100 */
[----:B-1----:R-:W-:Y:S01]  /*0070*/  UIMAD UR4, UR4, UR5, URZ ;  /* 0x00000005040472a4 */ /* 0x002fe2000f8e02ff */
[----:B0-----:R-:W-:-:S05]  /*0080*/  IMAD R5, R5, UR6, R0 ;  /* 0x0000000605057c24 */ /* 0x001fca000f8e0200 */
[----:B--2---:R-:W-:-:S04]  /*0090*/  IADD3 R3, PT, PT, R10, UR4, RZ ;  /* 0x000000040a037c10 */ /* 0x004fc8000fffe0ff */
[----:B------:R-:W-:-:S04]  /*00a0*/  VIMNMX.U32 R2, PT, PT, R3, R5, !PT ;  /* 0x0000000503027248 */ /* 0x000fc80007fe0000 */
[----:B------:R-:W-:-:S13]  /*00b0*/  ISETP.GT.U32.AND P0, PT, R2, 0x3, PT ;  /* 0x000000030200780c */ /* 0x000fda0003f04070 */
[----:B------:R-:W-:Y:S05]  /*00c0*/  @P0 EXIT ;  /* 0x000000000000094d */ /* 0x000fea0003800000 */
[----:B------:R-:W0:Y:S02]  /*00d0*/  LDC R2, c[0x0][0x398] ;  /* 0x0000e600ff027b82 */ /* 0x000e240000000800 */
[----:B0-----:R-:W-:-:S13]  /*00e0*/  ISETP.GE.AND P0, PT, R2, 0x2, PT ;  /* 0x000000020200780c */ /* 0x001fda0003f06270 */
[----:B------:R-:W-:Y:S05]  /*00f0*/  @!P0 EXIT ;  /* 0x000000000000894d */ /* 0x000fea0003800000 */
[----:B------:R-:W0:Y:S01]  /*0100*/  S2UR UR7, SR_CgaCtaId ;  /* 0x00000000000779c3 */ /* 0x000e220000008800 */
[-C--:B------:R-:W-:Y:S01]  /*0110*/  LEA.HI R4, R2, R2.reuse, RZ, 0x1 ;  /* 0x0000000202047211 */ /* 0x080fe200078f08ff */
[----:B------:R-:W-:Y:S01]  /*0120*/  UMOV UR5, 0x400 ;  /* 0x0000040000057882 */ /* 0x000fe20000000000 */
[----:B------:R-:W-:Y:S01]  /*0130*/  IMAD R5, R5, R2, R10 ;  /* 0x0000000205057224 */ /* 0x000fe200078e020a */
[----:B------:R-:W-:Y:S01]  /*0140*/  UIADD3 UR6, UPT, UPT, UR5, 0x10, URZ ;  /* 0x0000001005067890 */ /* 0x000fe2000fffe0ff */
[----:B------:R-:W-:Y:S01]  /*0150*/  SHF.R.S32.HI R4, RZ, 0x1, R4 ;  /* 0x00000001ff047819 */ /* 0x000fe20000011404 */
[----:B------:R-:W1:Y:S02]  /*0160*/  LDCU.64 UR8, c[0x0][0x358] ;  /* 0x00006b00ff0877ac */ /* 0x000e640008000a00 */
[----:B------:R-:W2:Y:S01]  /*0170*/  LDC.64 R12, c[0x0][0x390] ;  /* 0x0000e400ff0c7b82 */ /* 0x000ea20000000a00 */
[----:B------:R-:W-:Y:S02]  /*0180*/  IADD3 R6, PT, PT, R4, -0x1, RZ ;  /* 0xffffffff04067810 */ /* 0x000fe40007ffe0ff */
[----:B------:R-:W-:-:S02]  /*0190*/  IADD3 R7, PT, PT, R5, UR4, RZ ;  /* 0x0000000405077c10 */ /* 0x000fc4000fffe0ff */
[----:B------:R-:W-:Y:S02]  /*01a0*/  ISETP.GE.U32.AND P1, PT, R6, 0x3, PT ;  /* 0x000000030600780c */ /* 0x000fe40003f26070 */
[----:B------:R-:W-:-:S04]  /*01b0*/  LOP3.LUT R6, R4, 0x3, RZ, 0xc0, !PT ;  /* 0x0000000304067812 */ /* 0x000fc800078ec0ff */
[----:B------:R-:W-:Y:S01]  /*01c0*/  ISETP.NE.AND P0, PT, R6, RZ, PT ;  /* 0x000000ff0600720c */ /* 0x000fe20003f05270 */
[----:B0-----:R-:W-:Y:S02]  /*01d0*/  ULEA UR5, UR7, UR5, 0x18 ;  /* 0x0000000507057291 */ /* 0x001fe4000f8ec0ff */
[----:B------:R-:W-:-:S04]  /*01e0*/  ULEA UR6, UR7, UR6, 0x18 ;  /* 0x0000000607067291 */ /* 0x000fc8000f8ec0ff */
[C---:B------:R-:W-:Y:S02]  /*01f0*/  LEA R9, R0.reuse, UR5, 0x3 ;  /* 0x0000000500097c11 */ /* 0x040fe4000f8e18ff */
[----:B------:R-:W-:Y:S01]  /*0200*/  LEA R11, R0, UR6, 0x3 ;  /* 0x00000006000b7c11 */ /* 0x000fe2000f8e18ff */
[----:B--2---:R-:W-:Y:S01]  /*0210*/  IMAD.WIDE.U32 R12, R7, 0x4, R12 ;  /* 0x00000004070c7825 */ /* 0x004fe200078e000c */
[----:B------:R-:W-:-:S03]  /*0220*/  LEA R8, R10, UR5, 0x3 ;  /* 0x000000050a087c11 */ /* 0x000fc6000f8e18ff */
[----:B------:R-:W-:Y:S01]  /*0230*/  HFMA2 R7, -RZ, RZ, 0, 0 ;  /* 0x00000000ff077431 */ /* 0x000fe200000001ff */
[C---:B------:R-:W-:Y:S02]  /*0240*/  LEA R9, R10.reuse, R9, 0x2 ;  /* 0x000000090a097211 */ /* 0x040fe400078e10ff */
[----:B------:R-:W-:Y:S01]  /*0250*/  LEA R10, R10, R11, 0x2 ;  /* 0x0000000b0a0a7211 */ /* 0x000fe200078e10ff */
[----:B------:R-:W-:Y:S01]  /*0260*/  IMAD R11, R0, -0x4, R11 ;  /* 0xfffffffc000b7824 */ /* 0x000fe200078e020b */
[----:B-1----:R-:W-:Y:S06]  /*0270*/  @!P1 BRA `(.L_x_0) ;  /* 0x00000004004c9947 */ /* 0x002fec0003800000 */
[C---:B------:R-:W-:Y:S01]  /*0280*/  IADD3 R19, PT, PT, R0.reuse, 0x6, RZ ;  /* 0x0000000600137810 */ /* 0x040fe20007ffe0ff */
[CCC-:B------:R-:W-:Y:S01]  /*0290*/  IMAD R25, R0.reuse, R2.reuse, R3.reuse ;  /* 0x0000000200197224 */ /* 0x1c0fe200078e0203 */
[C---:B------:R-:W-:Y:S02]  /*02a0*/  IADD3 R21, PT, PT, R0.reuse, 0x4, RZ ;  /* 0x0000000400157810 */ /* 0x040fe40007ffe0ff */
[----:B------:R-:W-:Y:S01]  /*02b0*/  IADD3 R23, PT, PT, R0, 0x2, RZ ;  /* 0x0000000200177810 */ /* 0x000fe20007ffe0ff */
[-CC-:B------:R-:W-:Y:S01]  /*02c0*/  IMAD R19, R19, R2.reuse, R3.reuse ;  /* 0x0000000213137224 */ /* 0x180fe200078e0203 */
[----:B------:R-:W-:Y:S01]  /*02d0*/  LOP3.LUT R7, R4, 0x3ffffffc, RZ, 0xc0, !PT ;  /* 0x3ffffffc04077812 */ /* 0x000fe200078ec0ff */
[-CC-:B------:R-:W-:Y:S01]  /*02e0*/  IMAD R21, R21, R2.reuse, R3.reuse ;  /* 0x0000000215157224 */ /* 0x180fe200078e0203 */
[----:B------:R-:W-:Y:S01]  /*02f0*/  MOV R18, R5 ;  /* 0x0000000500127202 */ /* 0x000fe20000000f00 */
[----:B------:R-:W-:Y:S01]  /*0300*/  IMAD R23, R23, R2, R3 ;  /* 0x0000000217177224 */ /* 0x000fe200078e0203 */
[----:B------:R-:W-:-:S07]  /*0310*/  IADD3 R20, PT, PT, -R7, RZ, RZ ;  /* 0x000000ff07147210 */ /* 0x000fce0007ffe1ff */
.L_x_1:
[----:B0-----:R-:W0:Y:S08]  /*0320*/  LDC.64 R26, c[0x0][0x380] ;  /* 0x0000e000ff1a7b82 */ /* 0x001e300000000a00 */
[----:B------:R-:W1:Y:S01]  /*0330*/  LDC.64 R14, c[0x0][0x388] ;  /* 0x0000e200ff0e7b82 */ /* 0x000e620000000a00 */
[----:B0-----:R-:W-:-:S05]  /*0340*/  IMAD.WIDE.U32 R28, R18, 0x4, R26 ;  /* 0x00000004121c7825 */ /* 0x001fca00078e001a */
[----:B------:R1:W2:Y:S02]  /*0350*/  LDG.E R22, desc[UR8][R28.64] ;  /* 0x000000081c167981 */ /* 0x0002a4000c1e1900 */
[----:B-1----:R-:W-:-:S05]  /*0360*/  IMAD.WIDE.U32 R28, R25, 0x4, R14 ;  /* 0x00000004191c7825 */ /* 0x002fca00078e000e */
[----:B------:R-:W3:Y:S04]  /*0370*/  LDG.E R24, desc[UR8][R28.64] ;  /* 0x000000081c187981 */ /* 0x000ee8000c1e1900 */
[----:B--2---:R0:W-:Y:S04]  /*0380*/  STS [R9], R22 ;  /* 0x0000001609007388 */ /* 0x0041e80000000800 */
[----:B---3--:R-:W-:Y:S01]  /*0390*/  STS [R10], R24 ;  /* 0x000000180a007388 */ /* 0x008fe20000000800 */
[----:B------:R-:W-:Y:S06]  /*03a0*/  BAR.SYNC.DEFER_BLOCKING 0x0 ;  /* 0x0000000000007b1d */ /* 0x000fec0000010000 */
[----:B0-----:R-:W2:Y:S04]  /*03b0*/  LDG.E R22, desc[UR8][R12.64] ;  /* 0x000000080c167981 */ /* 0x001ea8000c1e1900 */
[----:B------:R-:W-:Y:S04]  /*03c0*/  LDS R24, [R11] ;  /* 0x000000000b187984 */ /* 0x000fe80000000800 */
[----:B------:R-:W2:Y:S02]  /*03d0*/  LDS.64 R16, [R8] ;  /* 0x0000000008107984 */ /* 0x000ea40000000a00 */
[----:B--2---:R-:W-:-:S02]  /*03e0*/  IMAD R16, R16, R24, R22 ;  /* 0x0000001810107224 */ /* 0x004fc400078e0216 */
[----:B------:R-:W0:Y:S02]  /*03f0*/  LDS R22, [R11+0x8] ;  /* 0x000008000b167984 */ /* 0x000e240000000800 */
[----:B0-----:R-:W-:Y:S01]  /*0400*/  IMAD R17, R22, R17, R16 ;  /* 0x0000001116117224 */ /* 0x001fe200078e0210 */
[----:B------:R-:W-:-:S04]  /*0410*/  IADD3 R16, PT, PT, R18, 0x2, RZ ;  /* 0x0000000212107810 */ /* 0x000fc80007ffe0ff */
[----:B------:R-:W-:Y:S01]  /*0420*/  STG.E desc[UR8][R12.64], R17 ;  /* 0x000000110c007986 */ /* 0x000fe2000c101908 */
[----:B------:R-:W-:Y:S01]  /*0430*/  IMAD.WIDE.U32 R28, R16, 0x4, R26 ;  /* 0x00000004101c7825 */ /* 0x000fe200078e001a */
[----:B------:R-:W-:Y:S06]  /*0440*/  BAR.SYNC.DEFER_BLOCKING 0x0 ;  /* 0x0000000000007b1d */ /* 0x000fec0000010000 */
[----:B------:R0:W2:Y:S02]  /*0450*/  LDG.E R22, desc[UR8][R28.64] ;  /* 0x000000081c167981 */ /* 0x0000a4000c1e1900 */
[----:B0-----:R-:W-:-:S05]  /*0460*/  IMAD.WIDE.U32 R28, R23, 0x4, R14 ;  /* 0x00000004171c7825 */ /* 0x001fca00078e000e */
        /* <DEDUP_REMOVED lines=15> */
[----:B0-----:R-:W-:-:S06]  /*0560*/  IMAD.WIDE.U32 R28, R21, 0x4, R14 ;  /* 0x00000004151c7825 */ /* 0x001fcc00078e000e */
[----:B------:R-:W3:Y:S01]  /*0570*/  LDG.E R29, desc[UR8][R28.64] ;  /* 0x000000081c1d7981 */ /* 0x000ee2000c1e1900 */
[----:B------:R-:W-:-:S03]  /*0580*/  VIADD R16, R18, 0x6 ;  /* 0x0000000612107836 */ /* 0x000fc60000000000 */
[----:B--2---:R-:W-:Y:S04]  /*0590*/  STS [R9], R24 ;  /* 0x0000001809007388 */ /* 0x004fe80000000800 */
[----:B---3--:R-:W-:Y:S01]  /*05a0*/  STS [R10], R29 ;  /* 0x0000001d0a007388 */ /* 0x008fe20000000800 */
[----:B------:R-:W-:Y:S06]  /*05b0*/  BAR.SYNC.DEFER_BLOCKING 0x0 ;  /* 0x0000000000007b1d */ /* 0x000fec0000010000 */
[----:B------:R-:W2:Y:S01]  /*05c0*/  LDG.E R22, desc[UR8][R12.64] ;  /* 0x000000080c167981 */ /* 0x000ea2000c1e1900 */
[----:B------:R-:W-:-:S03]  /*05d0*/  IMAD.WIDE.U32 R26, R16, 0x4, R26 ;  /* 0x00000004101a7825 */ /* 0x000fc600078e001a */
[----:B------:R-:W-:Y:S04]  /*05e0*/  LDS R24, [R11] ;  /* 0x000000000b187984 */ /* 0x000fe80000000800 */
[----:B------:R-:W2:Y:S02]  /*05f0*/  LDS.64 R16, [R8] ;  /* 0x0000000008107984 */ /* 0x000ea40000000a00 */
[----:B--2---:R-:W-:Y:S02]  /*0600*/  IMAD R16, R16, R24, R22 ;  /* 0x0000001810107224 */ /* 0x004fe400078e0216 */
[----:B------:R-:W0:Y:S02]  /*0610*/  LDS R22, [R11+0x8] ;  /* 0x000008000b167984 */ /* 0x000e240000000800 */
[----:B0-----:R-:W-:-:S02]  /*0620*/  IMAD R22, R22, R17, R16 ;  /* 0x0000001116167224 */ /* 0x001fc400078e0210 */
[----:B------:R-:W-:-:S03]  /*0630*/  IMAD.WIDE.U32 R16, R19, 0x4, R14 ;  /* 0x0000000413107825 */ /* 0x000fc600078e000e */
[----:B------:R-:W-:Y:S01]  /*0640*/  STG.E desc[UR8][R12.64], R22 ;  /* 0x000000160c007986 */ /* 0x000fe2000c101908 */
[----:B------:R-:W-:Y:S06]  /*0650*/  BAR.SYNC.DEFER_BLOCKING 0x0 ;  /* 0x0000000000007b1d */ /* 0x000fec0000010000 */
[----:B------:R-:W2:Y:S04]  /*0660*/  LDG.E R26, desc[UR8][R26.64] ;  /* 0x000000081a1a7981 */ /* 0x000ea8000c1e1900 */
[----:B------:R-:W3:Y:S04]  /*0670*/  LDG.E R17, desc[UR8][R16.64] ;  /* 0x0000000810117981 */ /* 0x000ee8000c1e1900 */
[----:B--2---:R-:W-:Y:S04]  /*0680*/  STS [R9], R26 ;  /* 0x0000001a09007388 */ /* 0x004fe80000000800 */
[----:B---3--:R-:W-:Y:S01]  /*0690*/  STS [R10], R17 ;  /* 0x000000110a007388 */ /* 0x008fe20000000800 */
[----:B------:R-:W-:Y:S06]  /*06a0*/  BAR.SYNC.DEFER_BLOCKING 0x0 ;  /* 0x0000000000007b1d */ /* 0x000fec0000010000 */
[----:B------:R-:W2:Y:S01]  /*06b0*/  LDG.E R29, desc[UR8][R12.64] ;  /* 0x000000080c1d7981 */ /* 0x000ea2000c1e1900 */
[----:B------:R-:W-:-:S02]  /*06c0*/  IADD3 R20, PT, PT, R20, 0x4, RZ ;  /* 0x0000000414147810 */ /* 0x000fc40007ffe0ff */
[----:B------:R-:W-:Y:S01]  /*06d0*/  IADD3 R18, PT, PT, R18, 0x8, RZ ;  /* 0x0000000812127810 */ /* 0x000fe20007ffe0ff */
[----:B------:R-:W-:Y:S01]  /*06e0*/  LDS R24, [R11] ;  /* 0x000000000b187984 */ /* 0x000fe20000000800 */
[----:B------:R-:W-:Y:S02]  /*06f0*/  ISETP.NE.AND P1, PT, R20, RZ, PT ;  /* 0x000000ff1400720c */ /* 0x000fe40003f25270 */
[C---:B------:R-:W-:Y:S01]  /*0700*/  LEA R19, R2.reuse, R19, 0x3 ;  /* 0x0000001302137211 */ /* 0x040fe200078e18ff */
[----:B------:R-:W2:Y:S01]  /*0710*/  LDS.64 R14, [R8] ;  /* 0x00000000080e7984 */ /* 0x000ea20000000a00 */
[C---:B------:R-:W-:Y:S02]  /*0720*/  LEA R21, R2.reuse, R21, 0x3 ;  /* 0x0000001502157211 */ /* 0x040fe400078e18ff */
[C---:B------:R-:W-:Y:S01]  /*0730*/  LEA R23, R2.reuse, R23, 0x3 ;  /* 0x0000001702177211 */ /* 0x040fe200078e18ff */
[----:B------:R-:W0:Y:S01]  /*0740*/  LDS R28, [R11+0x8] ;  /* 0x000008000b1c7984 */ /* 0x000e220000000800 */
[----:B------:R-:W-:Y:S01]  /*0750*/  LEA R25, R2, R25, 0x3 ;  /* 0x0000001902197211 */ /* 0x000fe200078e18ff */
[----:B--2---:R-:W-:-:S04]  /*0760*/  IMAD R14, R14, R24, R29 ;  /* 0x000000180e0e7224 */ /* 0x004fc800078e021d */
[----:B0-----:R-:W-:-:S05]  /*0770*/  IMAD R15, R28, R15, R14 ;  /* 0x0000000f1c0f7224 */ /* 0x001fca00078e020e */
[----:B------:R0:W-:Y:S01]  /*0780*/  STG.E desc[UR8][R12.64], R15 ;  /* 0x0000000f0c007986 */ /* 0x0001e2000c101908 */
[----:B------:R-:W-:Y:S06]  /*0790*/  BAR.SYNC.DEFER_BLOCKING 0x0 ;  /* 0x0000000000007b1d */ /* 0x000fec0000010000 */
[----:B------:R-:W-:Y:S05]  /*07a0*/  @P1 BRA `(.L_x_1) ;  /* 0xfffffff800dc1947 */ /* 0x000fea000383ffff */
.L_x_0:
[----:B------:R-:W-:Y:S05]  /*07b0*/  @!P0 EXIT ;  /* 0x000000000000894d */ /* 0x000fea0003800000 */
[----:B------:R-:W-:Y:S02]  /*07c0*/  ISETP.NE.AND P0, PT, R6, 0x1, PT ;  /* 0x000000010600780c */ /* 0x000fe40003f05270 */
[----:B------:R-:W-:-:S04]  /*07d0*/  LOP3.LUT R4, R4, 0x1, RZ, 0xc0, !PT ;  /* 0x0000000104047812 */ /* 0x000fc800078ec0ff */
[----:B------:R-:W-:-:S07]  /*07e0*/  ISETP.NE.U32.AND P1, PT, R4, 0x1, PT ;  /* 0x000000010400780c */ /* 0x000fce0003f25070 */
[----:B------:R-:W-:Y:S06]  /*07f0*/  @!P0 BRA `(.L_x_2) ;  /* 0x0000000000a08947 */ /* 0x000fec0003800000 */
[----:B0-----:R-:W0:Y:S01]  /*0800*/  LDC.64 R14, c[0x0][0x380] ;  /* 0x0000e000ff0e7b82 */ /* 0x001e220000000a00 */
[C---:B------:R-:W-:Y:S01]  /*0810*/  IMAD R4, R7.reuse, 0x2, R0 ;  /* 0x0000000207047824 */ /* 0x040fe200078e0200 */
[----:B------:R-:W-:-:S03]  /*0820*/  LEA R25, R7, R5, 0x1 ;  /* 0x0000000507197211 */ /* 0x000fc600078e08ff */
[----:B------:R-:W-:-:S03]  /*0830*/  IMAD R21, R4, R2, R3 ;  /* 0x0000000204157224 */ /* 0x000fc600078e0203 */
[----:B------:R-:W1:Y:S01]  /*0840*/  LDC.64 R16, c[0x0][0x388] ;  /* 0x0000e200ff107b82 */ /* 0x000e620000000a00 */
[----:B0-----:R-:W-:-:S06]  /*0850*/  IMAD.WIDE.U32 R18, R25, 0x4, R14 ;  /* 0x0000000419127825 */ /* 0x001fcc00078e000e */
[----:B------:R-:W2:Y:S01]  /*0860*/  LDG.E R18, desc[UR8][R18.64] ;  /* 0x0000000812127981 */ /* 0x000ea2000c1e1900 */
[----:B-1----:R-:W-:-:S06]  /*0870*/  IMAD.WIDE.U32 R20, R21, 0x4, R16 ;  /* 0x0000000415147825 */ /* 0x002fcc00078e0010 */
[----:B------:R-:W3:Y:S04]  /*0880*/  LDG.E R21, desc[UR8][R20.64] ;  /* 0x0000000814157981 */ /* 0x000ee8000c1e1900 */
[----:B--2---:R0:W-:Y:S04]  /*0890*/  STS [R9], R18 ;  /* 0x0000001209007388 */ /* 0x0041e80000000800 */
[----:B---3--:R-:W-:Y:S01]  /*08a0*/  STS [R10], R21 ;  /* 0x000000150a007388 */ /* 0x008fe20000000800 */
[----:B------:R-:W-:Y:S06]  /*08b0*/  BAR.SYNC.DEFER_BLOCKING 0x0 ;  /* 0x0000000000007b1d */ /* 0x000fec0000010000 */
[----:B------:R-:W2:Y:S04]  /*08c0*/  LDG.E R27, desc[UR8][R12.64] ;  /* 0x000000080c1b7981 */ /* 0x000ea8000c1e1900 */
[----:B------:R-:W-:Y:S04]  /*08d0*/  LDS R6, [R11] ;  /* 0x000000000b067984 */ /* 0x000fe80000000800 */
[----:B------:R-:W2:Y:S04]  /*08e0*/  LDS.64 R22, [R8] ;  /* 0x0000000008167984 */ /* 0x000ea80000000a00 */
[----:B------:R-:W1:Y:S01]  /*08f0*/  LDS R24, [R11+0x8] ;  /* 0x000008000b187984 */ /* 0x000e620000000800 */
[----:B------:R-:W-:-:S02]  /*0900*/  IADD3 R4, PT, PT, R4, 0x2, RZ ;  /* 0x0000000204047810 */ /* 0x000fc40007ffe0ff */
[----:B------:R-:W-:-:S03]  /*0910*/  IADD3 R25, PT, PT, R25, 0x2, RZ ;  /* 0x0000000219197810 */ /* 0x000fc60007ffe0ff */
[----:B------:R-:W-:Y:S02]  /*0920*/  IMAD R19, R4, R2, R3 ;  /* 0x0000000204137224 */ /* 0x000fe400078e0203 */
[----:B------:R-:W-:-:S04]  /*0930*/  IMAD.WIDE.U32 R14, R25, 0x4, R14 ;  /* 0x00000004190e7825 */ /* 0x000fc800078e000e */
[----:B0-----:R-:W-:-:S04]  /*0940*/  IMAD.WIDE.U32 R18, R19, 0x4, R16 ;  /* 0x0000000413127825 */ /* 0x001fc800078e0010 */
[----:B--2---:R-:W-:-:S04]  /*0950*/  IMAD R6, R22, R6, R27 ;  /* 0x0000000616067224 */ /* 0x004fc800078e021b */
[----:B-1----:R-:W-:-:S05]  /*0960*/  IMAD R23, R24, R23, R6 ;  /* 0x0000001718177224 */ /* 0x002fca00078e0206 */
[----:B------:R-:W-:Y:S01]  /*0970*/  STG.E desc[UR8][R12.64], R23 ;  /* 0x000000170c007986 */ /* 0x000fe2000c101908 */
[----:B------:R-:W-:Y:S06]  /*0980*/  BAR.SYNC.DEFER_BLOCKING 0x0 ;  /* 0x0000000000007b1d */ /* 0x000fec0000010000 */
[----:B------:R-:W2:Y:S04]  /*0990*/  LDG.E R14, desc[UR8][R14.64] ;  /* 0x000000080e0e7981 */ /* 0x000ea8000c1e1900 */
[----:B------:R-:W3:Y:S04]  /*09a0*/  LDG.E R19, desc[UR8][R18.64] ;  /* 0x0000000812137981 */ /* 0x000ee8000c1e1900 */
[----:B--2---:R-:W-:Y:S04]  /*09b0*/  STS [R9], R14 ;  /* 0x0000000e09007388 */ /* 0x004fe80000000800 */
[----:B---3--:R-:W-:Y:S01]  /*09c0*/  STS [R10], R19 ;  /* 0x000000130a007388 */ /* 0x008fe20000000800 */
[----:B------:R-:W-:Y:S06]  /*09d0*/  BAR.SYNC.DEFER_BLOCKING 0x0 ;  /* 0x0000000000007b1d */ /* 0x000fec0000010000 */
[----:B------:R-:W2:Y:S04]  /*09e0*/  LDG.E R21, desc[UR8][R12.64] ;  /* 0x000000080c157981 */ /* 0x000ea8000c1e1900 */
[----:B------:R-:W-:Y:S04]  /*09f0*/  LDS R4, [R11] ;  /* 0x000000000b047984 */ /* 0x000fe80000000800 */
[----:B------:R-:W2:Y:S04]  /*0a00*/  LDS.64 R16, [R8] ;  /* 0x0000000008107984 */ /* 0x000ea80000000a00 */
[----:B------:R-:W0:Y:S01]  /*0a10*/  LDS R6, [R11+0x8] ;  /* 0x000008000b067984 */ /* 0x000e220000000800 */
[----:B------:R-:W-:-:S04]  /*0a20*/  LEA R7, R7, -R7, 0x1 ;  /* 0x8000000707077211 */ /* 0x000fc800078e08ff */
[----:B------:R-:W-:Y:S01]  /*0a30*/  IADD3 R7, PT, PT, R7, 0x2, RZ ;  /* 0x0000000207077810 */ /* 0x000fe20007ffe0ff */
[----:B--2---:R-:W-:-:S04]  /*0a40*/  IMAD R4, R16, R4, R21 ;  /* 0x0000000410047224 */ /* 0x004fc800078e0215 */
[----:B0-----:R-:W-:-:S05]  /*0a50*/  IMAD R17, R6, R17, R4 ;  /* 0x0000001106117224 */ /* 0x001fca00078e0204 */
[----:B------:R1:W-:Y:S01]  /*0a60*/  STG.E desc[UR8][R12.64], R17 ;  /* 0x000000110c007986 */ /* 0x0003e2000c101908 */
[----:B------:R-:W-:Y:S06]  /*0a70*/  BAR.SYNC.DEFER_BLOCKING 0x0 ;  /* 0x0000000000007b1d */ /* 0x000fec0000010000 */
.L_x_2:
[----:B------:R-:W-:Y:S05]  /*0a80*/  @P1 EXIT ;  /* 0x000000000000194d */ /* 0x000fea0003800000 */
[----:B-1----:R-:W1:Y:S01]  /*0a90*/  LDC.64 R16, c[0x0][0x380] ;  /* 0x0000e000ff107b82 */ /* 0x002e620000000a00 */
[C---:B------:R-:W-:Y:S02]  /*0aa0*/  LEA R0, R7.reuse, R0, 0x1 ;  /* 0x0000000007007211 */ /* 0x040fe400078e08ff */
[----:B------:R-:W-:-:S03]  /*0ab0*/  LEA R5, R7, R5, 0x1 ;  /* 0x0000000507057211 */ /* 0x000fc600078e08ff */
[----:B------:R-:W-:Y:S02]  /*0ac0*/  IMAD R3, R0, R2, R3 ;  /* 0x0000000200037224 */ /* 0x000fe400078e0203 */
[----:B0-----:R-:W0:Y:S01]  /*0ad0*/  LDC.64 R14, c[0x0][0x388] ;  /* 0x0000e200ff0e7b82 */ /* 0x001e220000000a00 */
[----:B-1----:R-:W-:-:S06]  /*0ae0*/  IMAD.WIDE.U32 R16, R5, 0x4, R16 ;  /* 0x0000000405107825 */ /* 0x002fcc00078e0010 */
[----:B------:R-:W2:Y:S01]  /*0af0*/  LDG.E R16, desc[UR8][R16.64] ;  /* 0x0000000810107981 */ /* 0x000ea2000c1e1900 */
[----:B0-----:R-:W-:-:S06]  /*0b00*/  IMAD.WIDE.U32 R14, R3, 0x4, R14 ;  /* 0x00000004030e7825 */ /* 0x001fcc00078e000e */
        /* <DEDUP_REMOVED lines=8> */
[----:B--2---:R-:W-:-:S04]  /*0b90*/  IMAD R0, R4, R0, R3 ;  /* 0x0000000004007224 */ /* 0x004fc800078e0203 */
[----:B0-----:R-:W-:-:S05]  /*0ba0*/  IMAD R5, R2, R5, R0 ;  /* 0x0000000502057224 */ /* 0x001fca00078e0200 */
[----:B------:R-:W-:Y:S01]  /*0bb0*/  STG.E desc[UR8][R12.64], R5 ;  /* 0x000000050c007986 */ /* 0x000fe2000c101908 */
[----:B------:R-:W-:Y:S06]  /*0bc0*/  BAR.SYNC.DEFER_BLOCKING 0x0 ;  /* 0x0000000000007b1d */ /* 0x000fec0000010000 */
[----:B------:R-:W-:Y:S05]  /*0bd0*/  EXIT ;  /* 0x000000000000794d */ /* 0x000fea0003800000 */
.L_x_3:
[----:B------:R-:W-:-:S00]  /*0be0*/  BRA `(.L_x_3) ;  /* 0xfffffffc00fc7947 */ /* 0x000fc0000383ffff */
[----:B------:R-:W-:-:S00]  /*0bf0*/  NOP ;  /* 0x0000000000007918 */ /* 0x000fc00000000000 */
        /* <DEDUP_REMOVED lines=8> */
.L_x_5:


//--------------------- .text._Z22kernel_matrix_additionPiS_S_i --------------------------
	.section	.text._Z22kernel_matrix_additionPiS_S_i,"ax",@progbits
	.align	128
        .global         _Z22kernel_matrix_additionPiS_S_i
        .type           _Z22kernel_matrix_additionPiS_S_i,@function
        .size           _Z22kernel_matrix_additionPiS_S_i,(.L_x_6 - _Z22kernel_matrix_additionPiS_S_i)
        .other          _Z22kernel_matrix_additionPiS_S_i,@"STO_CUDA_ENTRY STV_DEFAULT"
_Z22kernel_matrix_additionPiS_S_i:
.text._Z22kernel_matrix_additionPiS_S_i:
[----:B------:R-:W-:Y:S01]  /*0000*/  LDC R1, c[0x0][0x37c] ;  /* 0x0000df00ff017b82 */ /* 0x000fe20000000800 */
[----:B------:R-:W0:Y:S01]  /*0010*/  S2R R0, SR_CTAID.X ;  /* 0x0000000000007919 */ /* 0x000e220000002500 */
[----:B------:R-:W0:Y:S01]  /*0020*/  LDCU UR4, c[0x0][0x360] ;  /* 0x00006c00ff0477ac */ /* 0x000e220008000800 */
[----:B------:R-:W0:Y:S01]  /*0030*/  S2R R3, SR_TID.X ;  /* 0x0000000000037919 */ /* 0x000e220000002100 */
[----:B------:R-:W1:Y:S01]  /*0040*/  LDCU UR5, c[0x0][0x364] ;  /* 0x00006c80ff0577ac */ /* 0x000e620008000800 */
[----:B------:R-:W1:Y:S01]  /*0050*/  S2R R7, SR_CTAID.Y ;  /* 0x0000000000077919 */ /* 0x000e620000002600 */
[----:B------:R-:W1:Y:S01]  /*0060*/  S2R R2, SR_TID.Y ;  /* 0x0000000000027919 */ /* 0x000e620000002200 */
[----:B0-----:R-:W-:Y:S02]  /*0070*/  IMAD R0, R0, UR4, R3 ;  /* 0x0000000400007c24 */ /* 0x001fe4000f8e0203 */
[----:B-1----:R-:W-:-:S05]  /*0080*/  IMAD R7, R7, UR5, R2 ;  /* 0x0000000507077c24 */ /* 0x002fca000f8e0202 */
[----:B------:R-:W-:-:S04]  /*0090*/  VIMNMX.U32 R2, PT, PT, R0, R7, !PT ;  /* 0x0000000700027248 */ /* 0x000fc80007fe0000 */
[----:B------:R-:W-:-:S13]  /*00a0*/  ISETP.GT.U32.AND P0, PT, R2, 0x3, PT ;  /* 0x000000030200780c */ /* 0x000fda0003f04070 */
[----:B------:R-:W-:Y:S05]  /*00b0*/  @P0 EXIT ;  /* 0x000000000000094d */ /* 0x000fea0003800000 */
[----:B------:R-:W0:Y:S01]  /*00c0*/  LDC.64 R2, c[0x0][0x380] ;  /* 0x0000e000ff027b82 */ /* 0x000e220000000a00 */
[----:B------:R-:W1:Y:S01]  /*00d0*/  LDCU UR6, c[0x0][0x398] ;  /* 0x00007300ff0677ac */ /* 0x000e620008000800 */
[----:B------:R-:W2:Y:S06]  /*00e0*/  LDCU.64 UR4, c[0x0][0x358] ;  /* 0x00006b00ff0477ac */ /* 0x000eac0008000a00 */
[----:B------:R-:W3:Y:S01]  /*00f0*/  LDC.64 R4, c[0x0][0x388] ;  /* 0x0000e200ff047b82 */ /* 0x000ee20000000a00 */
[----:B-1----:R-:W-:-:S07]  /*0100*/  IMAD R9, R7, UR6, R0 ;  /* 0x0000000607097c24 */ /* 0x002fce000f8e0200 */
[----:B------:R-:W1:Y:S01]  /*0110*/  LDC.64 R6, c[0x0][0x390] ;  /* 0x0000e400ff067b82 */ /* 0x000e620000000a00 */
[----:B0-----:R-:W-:-:S06]  /*0120*/  IMAD.WIDE.U32 R2, R9, 0x4, R2 ;  /* 0x0000000409027825 */ /* 0x001fcc00078e0002 */
[----:B--2---:R-:W2:Y:S01]  /*0130*/  LDG.E R2, desc[UR4][R2.64] ;  /* 0x0000000402027981 */ /* 0x004ea2000c1e1900 */
[----:B---3--:R-:W-:-:S06]  /*0140*/  IMAD.WIDE.U32 R4, R9, 0x4, R4 ;  /* 0x0000000409047825 */ /* 0x008fcc00078e0004 */
[----:B------:R-:W2:Y:S01]  /*0150*/  LDG.E R5, desc[UR4][R4.64] ;  /* 0x0000000404057981 */ /* 0x000ea2000c1e1900 */
[----:B-1----:R-:W-:Y:S01]  /*0160*/  IMAD.WIDE.U32 R6, R9, 0x4, R6 ;  /* 0x0000000409067825 */ /* 0x002fe200078e0006 */
[----:B--2---:R-:W-:-:S05]  /*0170*/  IADD3 R9, PT, PT, R2, R5, RZ ;  /* 0x0000000502097210 */ /* 0x004fca0007ffe0ff */
[----:B------:R-:W-:Y:S01]  /*0180*/  STG.E desc[UR4][R6.64], R9 ;  /* 0x0000000906007986 */ /* 0x000fe2000c101904 */
[----:B------:R-:W-:Y:S05]  /*0190*/  EXIT ;  /* 0x000000000000794d */ /* 0x000fea0003800000 */
.L_x_4:
        /* <DEDUP_REMOVED lines=14> */
.L_x_6:


//--------------------- .nv.shared._Z11MatrixMulShPiS_S_i --------------------------
	.section	.nv.shared._Z11MatrixMulShPiS_S_i,"aw",@nobits
	.sectionflags	@""
	.align	4
.nv.shared._Z11MatrixMulShPiS_S_i:
	.zero		1056


//--------------------- .nv.shared.reserved.0     --------------------------
	.section	.nv.shared.reserved.0,"aw",@nobits
	.weak		__nv_reservedSMEM_offset_0_alias
	.size		__nv_reservedSMEM_offset_0_alias, 0, 64
	.other		__nv_reservedSMEM_offset_0_alias,@"STO_CUDA_RESERVED_SHARED STV_DEFAULT"
__nv_reservedSMEM_offset_0_alias:
	.zero		0
	.zero		64


//--------------------- .nv.constant0._Z11MatrixMulShPiS_S_i --------------------------
	.section	.nv.constant0._Z11MatrixMulShPiS_S_i,"a",@progbits
	.sectionflags	@""
	.align	4
.nv.constant0._Z11MatrixMulShPiS_S_i:
	.zero		924


//--------------------- .nv.constant0._Z22kernel_matrix_additionPiS_S_i --------------------------
	.section	.nv.constant0._Z22kernel_matrix_additionPiS_S_i,"a",@progbits
	.sectionflags	@""
	.align	4
.nv.constant0._Z22kernel_matrix_additionPiS_S_i:
	.zero		924


//--------------------- SYMBOLS --------------------------

	.type		.nv.reservedSmem.offset0,@object
	.size		.nv.reservedSmem.offset0,0x4
	.type		.nv.reservedSmem.cap,@object
	.size		.nv.reservedSmem.cap,0x4
